//
// Generated by NVIDIA NVVM Compiler
//
// Compiler Build ID: CL-36424714
// Cuda compilation tools, release 13.0, V13.0.88
// Based on NVVM 20.0.0
//

.version 9.0
.target sm_100
.address_size 64

	// .globl	_Z9columnSumPiS_

.visible .entry _Z9columnSumPiS_(
	.param .u64 .ptr .align 1 _Z9columnSumPiS__param_0,
	.param .u64 .ptr .align 1 _Z9columnSumPiS__param_1
)
{
	.reg .pred 	%p<2>;
	.reg .b32 	%r<7>;
	.reg .b64 	%rd<8>;

	ld.param.u64 	%rd1, [_Z9columnSumPiS__param_0];
	ld.param.u64 	%rd2, [_Z9columnSumPiS__param_1];
	mov.u32 	%r1, %tid.x;
	setp.gt.u32 	%p1, %r1, 3;
	@%p1 bra 	$L__BB0_2;
	cvta.to.global.u64 	%rd3, %rd2;
	cvta.to.global.u64 	%rd4, %rd1;
	mul.wide.u32 	%rd5, %r1, 4;
	add.s64 	%rd6, %rd4, %rd5;
	ld.global.u32 	%r2, [%rd6];
	ld.global.u32 	%r3, [%rd6+16];
	add.s32 	%r4, %r3, %r2;
	ld.global.u32 	%r5, [%rd6+32];
	add.s32 	%r6, %r5, %r4;
	add.s64 	%rd7, %rd3, %rd5;
	st.global.u32 	[%rd7], %r6;
$L__BB0_2:
	ret;

}


// ===== COMPILED SASS (sm_100) =====

	.target	sm_100

	.elftype	@"ET_EXEC"


//--------------------- .note.nv.tkinfo           --------------------------
	.section	.note.nv.tkinfo,"",@"SHT_NOTE"
	.sectionflags	@"SHF_NOTE_NV_TKINFO"
	.tkinfo
        /*0018*/ 	.word	0x00000002
        /*0030*/ 	.string	""
        /*0030*/ 	.string	"ptxas"
        /*0030*/ 	.string	"Cuda compilation tools, release 13.0, V13.0.88"
        /*0030*/ 	.string	"Build cuda_13.0.r13.0/compiler.36424714_0"
        /*0030*/ 	.string	"-arch sm_100 -m 64 "



//--------------------- .note.nv.cuinfo           --------------------------
	.section	.note.nv.cuinfo,"",@"SHT_NOTE"
	.sectionflags	@"SHF_NOTE_NV_CUINFO"
        /*0018*/ 	.short	0x0002
        /*001a*/ 	.short	0x0064
        /*001c*/ 	.short	0x0082
	.zero		2


//--------------------- .nv.info                  --------------------------
	.section	.nv.info,"",@"SHT_CUDA_INFO"
	.align	4


	//----- nvinfo : EIATTR_REGCOUNT
	.align		4
        /*0000*/ 	.byte	0x04, 0x2f
        /*0002*/ 	.short	(.L_1 - .L_0)
	.align		4
.L_0:
        /*0004*/ 	.word	index@(_Z9columnSumPiS_)
        /*0008*/ 	.word	0x0000000c


	//----- nvinfo : EIATTR_FRAME_SIZE
	.align		4
.L_1:
        /*000c*/ 	.byte	0x04, 0x11
        /*000e*/ 	.short	(.L_3 - .L_2)
	.align		4
.L_2:
        /*0010*/ 	.word	index@(_Z9columnSumPiS_)
        /*0014*/ 	.word	0x00000000


	//----- nvinfo : EIATTR_MIN_STACK_SIZE
	.align		4
.L_3:
        /*0018*/ 	.byte	0x04, 0x12
        /*001a*/ 	.short	(.L_5 - .L_4)
	.align		4
.L_4:
        /*001c*/ 	.word	index@(_Z9columnSumPiS_)
        /*0020*/ 	.word	0x00000000
.L_5:


//--------------------- .nv.compat                --------------------------
	.section	.nv.compat,"",@"SHT_CUDA_COMPAT_INFO"
	.align	4
        /*0000*/ 	.byte	0x02, 0x09, 0x00, 0x00, 0x02, 0x02, 0x01, 0x00, 0x02, 0x05, 0x05, 0x00, 0x03, 0x07, 0x01, 0x01
        /*0010*/ 	.byte	0x02, 0x03, 0x00, 0x00, 0x02, 0x06, 0x01, 0x00, 0x04, 0x0b, 0x08, 0x00, 0x09, 0x00, 0x00, 0x00
        /*0020*/ 	.byte	0x00, 0x00, 0x00, 0x00


//--------------------- .nv.info._Z9columnSumPiS_ --------------------------
	.section	.nv.info._Z9columnSumPiS_,"",@"SHT_CUDA_INFO"
	.sectionflags	@""
	.align	4


	//----- nvinfo : EIATTR_CUDA_API_VERSION
	.align		4
        /*0000*/ 	.byte	0x04, 0x37
        /*0002*/ 	.short	(.L_7 - .L_6)
.L_6:
        /*0004*/ 	.word	0x00000082


	//----- nvinfo : EIATTR_KPARAM_INFO
	.align		4
.L_7:
        /*0008*/ 	.byte	0x04, 0x17
        /*000a*/ 	.short	(.L_9 - .L_8)
.L_8:
        /*000c*/ 	.word	0x00000000
        /*0010*/ 	.short	0x0001
        /*0012*/ 	.short	0x0008
        /*0014*/ 	.byte	0x00, 0xf5, 0x21, 0x00


	//----- nvinfo : EIATTR_KPARAM_INFO
	.align		4
.L_9:
        /*0018*/ 	.byte	0x04, 0x17
        /*001a*/ 	.short	(.L_11 - .L_10)
.L_10:
        /*001c*/ 	.word	0x00000000
        /*0020*/ 	.short	0x0000
        /*0022*/ 	.short	0x0000
        /*0024*/ 	.byte	0x00, 0xf5, 0x21, 0x00


	//----- nvinfo : EIATTR_SPARSE_MMA_MASK
	.align		4
.L_11:
        /*0028*/ 	.byte	0x03, 0x50
        /*002a*/ 	.short	0x0000


	//----- nvinfo : EIATTR_MAXREG_COUNT
	.align		4
        /*002c*/ 	.byte	0x03, 0x1b
        /*002e*/ 	.short	0x00ff


	//----- nvinfo : EIATTR_MERCURY_ISA_VERSION
	.align		4
        /*0030*/ 	.byte	0x03, 0x5f
        /*0032*/ 	.short	0x0101


	//----- nvinfo : EIATTR_VRC_CTA_INIT_COUNT
	.align		4
        /*0034*/ 	.byte	0x02, 0x4a
	.zero		1
	.zero		1


	//----- nvinfo : EIATTR_EXIT_INSTR_OFFSETS
	.align		4
        /*0038*/ 	.byte	0x04, 0x1c
        /*003a*/ 	.short	(.L_13 - .L_12)


	//   ....[0]....
.L_12:
        /*003c*/ 	.word	0x00000030


	//   ....[1]....
        /*0040*/ 	.word	0x000000e0


	//----- nvinfo : EIATTR_CBANK_PARAM_SIZE
	.align		4
.L_13:
        /*0044*/ 	.byte	0x03, 0x19
        /*0046*/ 	.short	0x0010


	//----- nvinfo : EIATTR_PARAM_CBANK
	.align		4
        /*0048*/ 	.byte	0x04, 0x0a
        /*004a*/ 	.short	(.L_15 - .L_14)
	.align		4
.L_14:
        /*004c*/ 	.word	index@(.nv.constant0._Z9columnSumPiS_)
        /*0050*/ 	.short	0x0380
        /*0052*/ 	.short	0x0010


	//----- nvinfo : EIATTR_SW_WAR
	.align		4
.L_15:
        /*0054*/ 	.byte	0x04, 0x36
        /*0056*/ 	.short	(.L_17 - .L_16)
.L_16:
        /*0058*/ 	.word	0x00000008
.L_17:


//--------------------- .nv.callgraph             --------------------------
	.section	.nv.callgraph,"",@"SHT_CUDA_CALLGRAPH"
	.align	4
	.sectionentsize	8
	.align		4
        /*0000*/ 	.word	0x00000000
	.align		4
        /*0004*/ 	.word	0xffffffff
	.align		4
        /*0008*/ 	.word	0x00000000
	.align		4
        /*000c*/ 	.word	0xfffffffe
	.align		4
        /*0010*/ 	.word	0x00000000
	.align		4
        /*0014*/ 	.word	0xfffffffd
	.align		4
        /*0018*/ 	.word	0x00000000
	.align		4
        /*001c*/ 	.word	0xfffffffc


//--------------------- .text._Z9columnSumPiS_    --------------------------
	.section	.text._Z9columnSumPiS_,"ax",@progbits
	.align	128
        .global         _Z9columnSumPiS_
        .type           _Z9columnSumPiS_,@function
        .size           _Z9columnSumPiS_,(.L_x_1 - _Z9columnSumPiS_)
        .other          _Z9columnSumPiS_,@"STO_CUDA_ENTRY STV_DEFAULT"
_Z9columnSumPiS_:
.text._Z9columnSumPiS_:
[----:B------:R-:W-:Y:S01]  /*0000*/  LDC R1, c[0x0][0x37c] ;  /* 0x0000df00ff017b82 */ /* 0x000fe20000000800 */
[----:B------:R-:W0:Y:S02]  /*0010*/  S2R R9, SR_TID.X ;  /* 0x0000000000097919 */ /* 0x000e240000002100 */
[----:B0-----:R-:W-:-:S13]  /*0020*/  ISETP.GT.U32.AND P0, PT, R9, 0x3, PT ;  /* 0x000000030900780c */ /* 0x001fda0003f04070 */
[----:B------:R-:W-:Y:S05]  /*0030*/  @P0 EXIT ;  /* 0x000000000000094d */ /* 0x000fea0003800000 */
[----:B------:R-:W0:Y:S01]  /*0040*/  LDC.64 R2, c[0x0][0x380] ;  /* 0x0000e000ff027b82 */ /* 0x000e220000000a00 */
[----:B------:R-:W1:Y:S07]  /*0050*/  LDCU.64 UR4, c[0x0][0x358] ;  /* 0x00006b00ff0477ac */ /* 0x000e6e0008000a00 */
[----:B------:R-:W2:Y:S01]  /*0060*/  LDC.64 R4, c[0x0][0x388] ;  /* 0x0000e200ff047b82 */ /* 0x000ea20000000a00 */
[----:B0-----:R-:W-:-:S05]  /*0070*/  IMAD.WIDE.U32 R2, R9, 0x4, R2 ;  /* 0x0000000409027825 */ /* 0x001fca00078e0002 */
[----:B-1----:R-:W3:Y:S04]  /*0080*/  LDG.E R0, desc[UR4][R2.64] ;  /* 0x0000000402007981 */ /* 0x002ee8000c1e1900 */
[----:B------:R-:W3:Y:S04]  /*0090*/  LDG.E R7, desc[UR4][R2.64+0x10] ;  /* 0x0000100402077981 */ /* 0x000ee8000c1e1900 */
[----:B------:R-:W3:Y:S01]  /*00a0*/  LDG.E R6, desc[UR4][R2.64+0x20] ;  /* 0x0000200402067981 */ /* 0x000ee2000c1e1900 */
[----:B--2---:R-:W-:Y:S01]  /*00b0*/  IMAD.WIDE.U32 R4, R9, 0x4, R4 ;  /* 0x0000000409047825 */ /* 0x004fe200078e0004 */
[----:B---3--:R-:W-:-:S05]  /*00c0*/  IADD3 R7, PT, PT, R6, R7, R0 ;  /* 0x0000000706077210 */ /* 0x008fca0007ffe000 */
[----:B------:R-:W-:Y:S01]  /*00d0*/  STG.E desc[UR4][R4.64], R7 ;  /* 0x0000000704007986 */ /* 0x000fe2000c101904 */
[----:B------:R-:W-:Y:S05]  /*00e0*/  EXIT ;  /* 0x000000000000794d */ /* 0x000fea0003800000 */
.L_x_0:
[----:B------:R-:W-:-:S00]  /*00f0*/  BRA `(.L_x_0) ;  /* 0xfffffffc00fc7947 */ /* 0x000fc0000383ffff */
[----:B------:R-:W-:-:S00]  /*0100*/  NOP ;  /* 0x0000000000007918 */ /* 0x000fc00000000000 */
[----:B------:R-:W-:-:S00]  /*0110*/  NOP ;  /* 0x0000000000007918 */ /* 0x000fc00000000000 */
[----:B------:R-:W-:-:S00]  /*0120*/  NOP ;  /* 0x0000000000007918 */ /* 0x000fc00000000000 */
[----:B------:R-:W-:-:S00]  /*0130*/  NOP ;  /* 0x0000000000007918 */ /* 0x000fc00000000000 */
[----:B------:R-:W-:-:S00]  /*0140*/  NOP ;  /* 0x0000000000007918 */ /* 0x000fc00000000000 */
[----:B------:R-:W-:-:S00]  /*0150*/  NOP ;  /* 0x0000000000007918 */ /* 0x000fc00000000000 */
[----:B------:R-:W-:-:S00]  /*0160*/  NOP ;  /* 0x0000000000007918 */ /* 0x000fc00000000000 */
[----:B------:R-:W-:-:S00]  /*0170*/  NOP ;  /* 0x0000000000007918 */ /* 0x000fc00000000000 */
.L_x_1:


//--------------------- .nv.shared.reserved.0     --------------------------
	.section	.nv.shared.reserved.0,"aw",@nobits
	.weak		__nv_reservedSMEM_offset_0_alias
	.size		__nv_reservedSMEM_offset_0_alias, 0, 64
	.other		__nv_reservedSMEM_offset_0_alias,@"STO_CUDA_RESERVED_SHARED STV_DEFAULT"
__nv_reservedSMEM_offset_0_alias:
	.zero		0
	.zero		64


//--------------------- .nv.constant0._Z9columnSumPiS_ --------------------------
	.section	.nv.constant0._Z9columnSumPiS_,"a",@progbits
	.sectionflags	@""
	.align	4
.nv.constant0._Z9columnSumPiS_:
	.zero		912


//--------------------- SYMBOLS --------------------------

	.type		.nv.reservedSmem.offset0,@object
	.size		.nv.reservedSmem.offset0,0x4
